//
// Generated by NVIDIA NVVM Compiler
//
// Compiler Build ID: CL-36424714
// Cuda compilation tools, release 13.0, V13.0.88
// Based on NVVM 20.0.0
//

.version 9.0
.target sm_100
.address_size 64

	// .globl	_Z3addPiS_S_i

.visible .entry _Z3addPiS_S_i(
	.param .u64 .ptr .align 1 _Z3addPiS_S_i_param_0,
	.param .u64 .ptr .align 1 _Z3addPiS_S_i_param_1,
	.param .u64 .ptr .align 1 _Z3addPiS_S_i_param_2,
	.param .u32 _Z3addPiS_S_i_param_3
)
{
	.reg .pred 	%p<2>;
	.reg .b32 	%r<9>;
	.reg .b64 	%rd<11>;

	ld.param.u64 	%rd1, [_Z3addPiS_S_i_param_0];
	ld.param.u64 	%rd2, [_Z3addPiS_S_i_param_1];
	ld.param.u64 	%rd3, [_Z3addPiS_S_i_param_2];
	ld.param.u32 	%r2, [_Z3addPiS_S_i_param_3];
	mov.u32 	%r3, %ntid.x;
	mov.u32 	%r4, %ctaid.x;
	mov.u32 	%r5, %tid.x;
	mad.lo.s32 	%r1, %r3, %r4, %r5;
	setp.ge.s32 	%p1, %r1, %r2;
	@%p1 bra 	$L__BB0_2;
	cvta.to.global.u64 	%rd4, %rd1;
	cvta.to.global.u64 	%rd5, %rd2;
	cvta.to.global.u64 	%rd6, %rd3;
	mul.wide.s32 	%rd7, %r1, 4;
	add.s64 	%rd8, %rd4, %rd7;
	ld.global.u32 	%r6, [%rd8];
	add.s64 	%rd9, %rd5, %rd7;
	ld.global.u32 	%r7, [%rd9];
	add.s32 	%r8, %r7, %r6;
	add.s64 	%rd10, %rd6, %rd7;
	st.global.u32 	[%rd10], %r8;
$L__BB0_2:
	ret;

}


// ===== COMPILED SASS (sm_100) =====

	.target	sm_100

	.elftype	@"ET_EXEC"


//--------------------- .note.nv.tkinfo           --------------------------
	.section	.note.nv.tkinfo,"",@"SHT_NOTE"
	.sectionflags	@"SHF_NOTE_NV_TKINFO"
	.tkinfo
        /*0018*/ 	.word	0x00000002
        /*0030*/ 	.string	""
        /*0030*/ 	.string	"ptxas"
        /*0030*/ 	.string	"Cuda compilation tools, release 13.0, V13.0.88"
        /*0030*/ 	.string	"Build cuda_13.0.r13.0/compiler.36424714_0"
        /*0030*/ 	.string	"-arch sm_100 -m 64 "



//--------------------- .note.nv.cuinfo           --------------------------
	.section	.note.nv.cuinfo,"",@"SHT_NOTE"
	.sectionflags	@"SHF_NOTE_NV_CUINFO"
        /*0018*/ 	.short	0x0002
        /*001a*/ 	.short	0x0064
        /*001c*/ 	.short	0x0082
	.zero		2


//--------------------- .nv.info                  --------------------------
	.section	.nv.info,"",@"SHT_CUDA_INFO"
	.align	4


	//----- nvinfo : EIATTR_REGCOUNT
	.align		4
        /*0000*/ 	.byte	0x04, 0x2f
        /*0002*/ 	.short	(.L_1 - .L_0)
	.align		4
.L_0:
        /*0004*/ 	.word	index@(_Z3addPiS_S_i)
        /*0008*/ 	.word	0x0000000c


	//----- nvinfo : EIATTR_FRAME_SIZE
	.align		4
.L_1:
        /*000c*/ 	.byte	0x04, 0x11
        /*000e*/ 	.short	(.L_3 - .L_2)
	.align		4
.L_2:
        /*0010*/ 	.word	index@(_Z3addPiS_S_i)
        /*0014*/ 	.word	0x00000000


	//----- nvinfo : EIATTR_MIN_STACK_SIZE
	.align		4
.L_3:
        /*0018*/ 	.byte	0x04, 0x12
        /*001a*/ 	.short	(.L_5 - .L_4)
	.align		4
.L_4:
        /*001c*/ 	.word	index@(_Z3addPiS_S_i)
        /*0020*/ 	.word	0x00000000
.L_5:


//--------------------- .nv.compat                --------------------------
	.section	.nv.compat,"",@"SHT_CUDA_COMPAT_INFO"
	.align	4
        /*0000*/ 	.byte	0x02, 0x09, 0x00, 0x00, 0x02, 0x02, 0x01, 0x00, 0x02, 0x05, 0x05, 0x00, 0x03, 0x07, 0x01, 0x01
        /*0010*/ 	.byte	0x02, 0x03, 0x00, 0x00, 0x02, 0x06, 0x01, 0x00, 0x04, 0x0b, 0x08, 0x00, 0x09, 0x00, 0x00, 0x00
        /*0020*/ 	.byte	0x00, 0x00, 0x00, 0x00


//--------------------- .nv.info._Z3addPiS_S_i    --------------------------
	.section	.nv.info._Z3addPiS_S_i,"",@"SHT_CUDA_INFO"
	.sectionflags	@""
	.align	4


	//----- nvinfo : EIATTR_CUDA_API_VERSION
	.align		4
        /*0000*/ 	.byte	0x04, 0x37
        /*0002*/ 	.short	(.L_7 - .L_6)
.L_6:
        /*0004*/ 	.word	0x00000082


	//----- nvinfo : EIATTR_KPARAM_INFO
	.align		4
.L_7:
        /*0008*/ 	.byte	0x04, 0x17
        /*000a*/ 	.short	(.L_9 - .L_8)
.L_8:
        /*000c*/ 	.word	0x00000000
        /*0010*/ 	.short	0x0003
        /*0012*/ 	.short	0x0018
        /*0014*/ 	.byte	0x00, 0xf0, 0x11, 0x00


	//----- nvinfo : EIATTR_KPARAM_INFO
	.align		4
.L_9:
        /*0018*/ 	.byte	0x04, 0x17
        /*001a*/ 	.short	(.L_11 - .L_10)
.L_10:
        /*001c*/ 	.word	0x00000000
        /*0020*/ 	.short	0x0002
        /*0022*/ 	.short	0x0010
        /*0024*/ 	.byte	0x00, 0xf5, 0x21, 0x00


	//----- nvinfo : EIATTR_KPARAM_INFO
	.align		4
.L_11:
        /*0028*/ 	.byte	0x04, 0x17
        /*002a*/ 	.short	(.L_13 - .L_12)
.L_12:
        /*002c*/ 	.word	0x00000000
        /*0030*/ 	.short	0x0001
        /*0032*/ 	.short	0x0008
        /*0034*/ 	.byte	0x00, 0xf5, 0x21, 0x00


	//----- nvinfo : EIATTR_KPARAM_INFO
	.align		4
.L_13:
        /*0038*/ 	.byte	0x04, 0x17
        /*003a*/ 	.short	(.L_15 - .L_14)
.L_14:
        /*003c*/ 	.word	0x00000000
        /*0040*/ 	.short	0x0000
        /*0042*/ 	.short	0x0000
        /*0044*/ 	.byte	0x00, 0xf5, 0x21, 0x00


	//----- nvinfo : EIATTR_SPARSE_MMA_MASK
	.align		4
.L_15:
        /*0048*/ 	.byte	0x03, 0x50
        /*004a*/ 	.short	0x0000


	//----- nvinfo : EIATTR_MAXREG_COUNT
	.align		4
        /*004c*/ 	.byte	0x03, 0x1b
        /*004e*/ 	.short	0x00ff


	//----- nvinfo : EIATTR_MERCURY_ISA_VERSION
	.align		4
        /*0050*/ 	.byte	0x03, 0x5f
        /*0052*/ 	.short	0x0101


	//----- nvinfo : EIATTR_VRC_CTA_INIT_COUNT
	.align		4
        /*0054*/ 	.byte	0x02, 0x4a
	.zero		1
	.zero		1


	//----- nvinfo : EIATTR_EXIT_INSTR_OFFSETS
	.align		4
        /*0058*/ 	.byte	0x04, 0x1c
        /*005a*/ 	.short	(.L_17 - .L_16)


	//   ....[0]....
.L_16:
        /*005c*/ 	.word	0x00000070


	//   ....[1]....
        /*0060*/ 	.word	0x00000130


	//----- nvinfo : EIATTR_CBANK_PARAM_SIZE
	.align		4
.L_17:
        /*0064*/ 	.byte	0x03, 0x19
        /*0066*/ 	.short	0x001c


	//----- nvinfo : EIATTR_PARAM_CBANK
	.align		4
        /*0068*/ 	.byte	0x04, 0x0a
        /*006a*/ 	.short	(.L_19 - .L_18)
	.align		4
.L_18:
        /*006c*/ 	.word	index@(.nv.constant0._Z3addPiS_S_i)
        /*0070*/ 	.short	0x0380
        /*0072*/ 	.short	0x001c


	//----- nvinfo : EIATTR_SW_WAR
	.align		4
.L_19:
        /*0074*/ 	.byte	0x04, 0x36
        /*0076*/ 	.short	(.L_21 - .L_20)
.L_20:
        /*0078*/ 	.word	0x00000008
.L_21:


//--------------------- .nv.callgraph             --------------------------
	.section	.nv.callgraph,"",@"SHT_CUDA_CALLGRAPH"
	.align	4
	.sectionentsize	8
	.align		4
        /*0000*/ 	.word	0x00000000
	.align		4
        /*0004*/ 	.word	0xffffffff
	.align		4
        /*0008*/ 	.word	0x00000000
	.align		4
        /*000c*/ 	.word	0xfffffffe
	.align		4
        /*0010*/ 	.word	0x00000000
	.align		4
        /*0014*/ 	.word	0xfffffffd
	.align		4
        /*0018*/ 	.word	0x00000000
	.align		4
        /*001c*/ 	.word	0xfffffffc


//--------------------- .text._Z3addPiS_S_i       --------------------------
	.section	.text._Z3addPiS_S_i,"ax",@progbits
	.align	128
        .global         _Z3addPiS_S_i
        .type           _Z3addPiS_S_i,@function
        .size           _Z3addPiS_S_i,(.L_x_1 - _Z3addPiS_S_i)
        .other          _Z3addPiS_S_i,@"STO_CUDA_ENTRY STV_DEFAULT"
_Z3addPiS_S_i:
.text._Z3addPiS_S_i:
[----:B------:R-:W-:Y:S01]  /*0000*/  LDC R1, c[0x0][0x37c] ;  /* 0x0000df00ff017b82 */ /* 0x000fe20000000800 */
[----:B------:R-:W0:Y:S01]  /*0010*/  S2R R9, SR_CTAID.X ;  /* 0x0000000000097919 */ /* 0x000e220000002500 */
[----:B------:R-:W0:Y:S01]  /*0020*/  LDCU UR4, c[0x0][0x360] ;  /* 0x00006c00ff0477ac */ /* 0x000e220008000800 */
[----:B------:R-:W0:Y:S01]  /*0030*/  S2R R0, SR_TID.X ;  /* 0x0000000000007919 */ /* 0x000e220000002100 */
[----:B------:R-:W1:Y:S01]  /*0040*/  LDCU UR5, c[0x0][0x398] ;  /* 0x00007300ff0577ac */ /* 0x000e620008000800 */
[----:B0-----:R-:W-:-:S05]  /*0050*/  IMAD R9, R9, UR4, R0 ;  /* 0x0000000409097c24 */ /* 0x001fca000f8e0200 */
[----:B-1----:R-:W-:-:S13]  /*0060*/  ISETP.GE.AND P0, PT, R9, UR5, PT ;  /* 0x0000000509007c0c */ /* 0x002fda000bf06270 */
[----:B------:R-:W-:Y:S05]  /*0070*/  @P0 EXIT ;  /* 0x000000000000094d */ /* 0x000fea0003800000 */
[----:B------:R-:W0:Y:S01]  /*0080*/  LDC.64 R2, c[0x0][0x380] ;  /* 0x0000e000ff027b82 */ /* 0x000e220000000a00 */
[----:B------:R-:W1:Y:S07]  /*0090*/  LDCU.64 UR4, c[0x0][0x358] ;  /* 0x00006b00ff0477ac */ /* 0x000e6e0008000a00 */
[----:B------:R-:W2:Y:S08]  /*00a0*/  LDC.64 R4, c[0x0][0x388] ;  /* 0x0000e200ff047b82 */ /* 0x000eb00000000a00 */
[----:B------:R-:W3:Y:S01]  /*00b0*/  LDC.64 R6, c[0x0][0x390] ;  /* 0x0000e400ff067b82 */ /* 0x000ee20000000a00 */
[----:B0-----:R-:W-:-:S06]  /*00c0*/  IMAD.WIDE R2, R9, 0x4, R2 ;  /* 0x0000000409027825 */ /* 0x001fcc00078e0202 */
[----:B-1----:R-:W4:Y:S01]  /*00d0*/  LDG.E R2, desc[UR4][R2.64] ;  /* 0x0000000402027981 */ /* 0x002f22000c1e1900 */
[----:B--2---:R-:W-:-:S06]  /*00e0*/  IMAD.WIDE R4, R9, 0x4, R4 ;  /* 0x0000000409047825 */ /* 0x004fcc00078e0204 */
[----:B------:R-:W4:Y:S01]  /*00f0*/  LDG.E R5, desc[UR4][R4.64] ;  /* 0x0000000404057981 */ /* 0x000f22000c1e1900 */
[----:B---3--:R-:W-:Y:S01]  /*0100*/  IMAD.WIDE R6, R9, 0x4, R6 ;  /* 0x0000000409067825 */ /* 0x008fe200078e0206 */
[----:B----4-:R-:W-:-:S05]  /*0110*/  IADD3 R9, PT, PT, R2, R5, RZ ;  /* 0x0000000502097210 */ /* 0x010fca0007ffe0ff */
[----:B------:R-:W-:Y:S01]  /*0120*/  STG.E desc[UR4][R6.64], R9 ;  /* 0x0000000906007986 */ /* 0x000fe2000c101904 */
[----:B------:R-:W-:Y:S05]  /*0130*/  EXIT ;  /* 0x000000000000794d */ /* 0x000fea0003800000 */
.L_x_0:
[----:B------:R-:W-:-:S00]  /*0140*/  BRA `(.L_x_0) ;  /* 0xfffffffc00fc7947 */ /* 0x000fc0000383ffff */
[----:B------:R-:W-:-:S00]  /*0150*/  NOP ;  /* 0x0000000000007918 */ /* 0x000fc00000000000 */
        /* <DEDUP_REMOVED lines=10> */
.L_x_1:


//--------------------- .nv.shared.reserved.0     --------------------------
	.section	.nv.shared.reserved.0,"aw",@nobits
	.weak		__nv_reservedSMEM_offset_0_alias
	.size		__nv_reservedSMEM_offset_0_alias, 0, 64
	.other		__nv_reservedSMEM_offset_0_alias,@"STO_CUDA_RESERVED_SHARED STV_DEFAULT"
__nv_reservedSMEM_offset_0_alias:
	.zero		0
	.zero		64


//--------------------- .nv.constant0._Z3addPiS_S_i --------------------------
	.section	.nv.constant0._Z3addPiS_S_i,"a",@progbits
	.sectionflags	@""
	.align	4
.nv.constant0._Z3addPiS_S_i:
	.zero		924


//--------------------- SYMBOLS --------------------------

	.type		.nv.reservedSmem.offset0,@object
	.size		.nv.reservedSmem.offset0,0x4
